	.headerflags	@"EF_CUDA_TEXMODE_UNIFIED EF_CUDA_64BIT_ADDRESS EF_CUDA_ACCELERATORS EF_CUDA_SM90 EF_CUDA_VIRTUAL_SM(EF_CUDA_SM90)"
	.elftype	@"ET_EXEC"


//--------------------- .nv.info                  --------------------------
	.section	.nv.info,"",@"SHT_CUDA_INFO"
	.align	4


	//----- nvinfo : EIATTR_REGCOUNT
	.align		4
        /*0000*/ 	.byte	0x04, 0x2f
        /*0002*/ 	.short	(.L_1 - .L_0)
	.align		4
.L_0:
        /*0004*/ 	.word	index@(triton_poi_fused_convolution_42)
        /*0008*/ 	.word	0x00000012


	//----- nvinfo : EIATTR_MIN_STACK_SIZE
	.align		4
.L_1:
        /*000c*/ 	.byte	0x04, 0x12
        /*000e*/ 	.short	(.L_3 - .L_2)
	.align		4
.L_2:
        /*0010*/ 	.word	index@(triton_poi_fused_convolution_42)
        /*0014*/ 	.word	0x00000000


	//----- nvinfo : EIATTR_FRAME_SIZE
	.align		4
.L_3:
        /*0018*/ 	.byte	0x04, 0x11
        /*001a*/ 	.short	(.L_5 - .L_4)
	.align		4
.L_4:
        /*001c*/ 	.word	index@(triton_poi_fused_convolution_42)
        /*0020*/ 	.word	0x00000000


	//----- nvinfo : EIATTR_MIN_STACK_SIZE
	.align		4
.L_5:
        /*0024*/ 	.byte	0x04, 0x12
        /*0026*/ 	.short	(.L_7 - .L_6)
	.align		4
.L_6:
        /*0028*/ 	.word	index@(triton_poi_fused_convolution_42)
        /*002c*/ 	.word	0x00000000
.L_7:


//--------------------- .nv.info.triton_poi_fused_convolution_42 --------------------------
	.section	.nv.info.triton_poi_fused_convolution_42,"",@"SHT_CUDA_INFO"
	.sectionflags	@""
	.align	4


	//----- nvinfo : EIATTR_CUDA_API_VERSION
	.align		4
        /*0000*/ 	.byte	0x04, 0x37
        /*0002*/ 	.short	(.L_9 - .L_8)
.L_8:
        /*0004*/ 	.word	0x0000007c


	//----- nvinfo : EIATTR_KPARAM_INFO
	.align		4
.L_9:
        /*0008*/ 	.byte	0x04, 0x17
        /*000a*/ 	.short	(.L_11 - .L_10)
.L_10:
        /*000c*/ 	.word	0x00000000
        /*0010*/ 	.short	0x0002
        /*0012*/ 	.short	0x0010
        /*0014*/ 	.byte	0x00, 0xf0, 0x11, 0x00


	//----- nvinfo : EIATTR_KPARAM_INFO
	.align		4
.L_11:
        /*0018*/ 	.byte	0x04, 0x17
        /*001a*/ 	.short	(.L_13 - .L_12)
.L_12:
        /*001c*/ 	.word	0x00000000
        /*0020*/ 	.short	0x0001
        /*0022*/ 	.short	0x0008
        /*0024*/ 	.byte	0x00, 0xf4, 0x21, 0x00


	//----- nvinfo : EIATTR_KPARAM_INFO
	.align		4
.L_13:
        /*0028*/ 	.byte	0x04, 0x17
        /*002a*/ 	.short	(.L_15 - .L_14)
.L_14:
        /*002c*/ 	.word	0x00000000
        /*0030*/ 	.short	0x0000
        /*0032*/ 	.short	0x0000
        /*0034*/ 	.byte	0x00, 0xf4, 0x21, 0x00


	//----- nvinfo : EIATTR_SPARSE_MMA_MASK
	.align		4
.L_15:
        /*0038*/ 	.byte	0x03, 0x50
        /*003a*/ 	.short	0x0000


	//----- nvinfo : EIATTR_MAXREG_COUNT
	.align		4
        /*003c*/ 	.byte	0x03, 0x1b
        /*003e*/ 	.short	0x00ff


	//----- nvinfo : EIATTR_EXIT_INSTR_OFFSETS
	.align		4
        /*0040*/ 	.byte	0x04, 0x1c
        /*0042*/ 	.short	(.L_17 - .L_16)


	//   ....[0]....
.L_16:
        /*0044*/ 	.word	0x00000260


	//----- nvinfo : EIATTR_REQNTID
	.align		4
.L_17:
        /*0048*/ 	.byte	0x04, 0x10
        /*004a*/ 	.short	(.L_19 - .L_18)
.L_18:
        /*004c*/ 	.word	0x00000080
        /*0050*/ 	.word	0x00000001
        /*0054*/ 	.word	0x00000001


	//----- nvinfo : EIATTR_CBANK_PARAM_SIZE
	.align		4
.L_19:
        /*0058*/ 	.byte	0x03, 0x19
        /*005a*/ 	.short	0x0014


	//----- nvinfo : EIATTR_PARAM_CBANK
	.align		4
        /*005c*/ 	.byte	0x04, 0x0a
        /*005e*/ 	.short	(.L_21 - .L_20)
	.align		4
.L_20:
        /*0060*/ 	.word	index@(.nv.constant0.triton_poi_fused_convolution_42)
        /*0064*/ 	.short	0x0210
        /*0066*/ 	.short	0x0014


	//----- nvinfo : EIATTR_SW_WAR
	.align		4
.L_21:
        /*0068*/ 	.byte	0x04, 0x36
        /*006a*/ 	.short	(.L_23 - .L_22)
.L_22:
        /*006c*/ 	.word	0x00000008
.L_23:


//--------------------- .nv.callgraph             --------------------------
	.section	.nv.callgraph,"",@"SHT_CUDA_CALLGRAPH"
	.align	4
	.sectionentsize	8
	.align		4
        /*0000*/ 	.word	0x00000000
	.align		4
        /*0004*/ 	.word	0xffffffff
	.align		4
        /*0008*/ 	.word	0x00000000
	.align		4
        /*000c*/ 	.word	0xfffffffe
	.align		4
        /*0010*/ 	.word	0x00000000
	.align		4
        /*0014*/ 	.word	0xfffffffd
	.align		4
        /*0018*/ 	.word	0x00000000
	.align		4
        /*001c*/ 	.word	0xfffffffc


//--------------------- .text.triton_poi_fused_convolution_42 --------------------------
	.section	.text.triton_poi_fused_convolution_42,"ax",@progbits
	.align	128
        .global         triton_poi_fused_convolution_42
        .type           triton_poi_fused_convolution_42,@function
        .size           triton_poi_fused_convolution_42,(.L_x_1 - triton_poi_fused_convolution_42)
        .other          triton_poi_fused_convolution_42,@"STO_CUDA_ENTRY STV_DEFAULT"
triton_poi_fused_convolution_42:
.text.triton_poi_fused_convolution_42:
[----:B------:R-:W-:Y:S01]  /*0000*/  LDC R1, c[0x0][0x28] ;  /* 0x00000a00ff017b82 */ /* 0x000fe20000000800 */
[----:B------:R-:W1:Y:S07]  /*0010*/  S2R R0, SR_TID.X ;  /* 0x0000000000007919 */ /* 0x000e6e0000002100 */
[----:B------:R-:W2:Y:S01]  /*0020*/  LDC.64 R2, c[0x0][0x218] ;  /* 0x00008600ff027b82 */ /* 0x000ea20000000a00 */
[----:B------:R-:W-:Y:S01]  /*0030*/  ULDC.64 UR4, c[0x0][0x208] ;  /* 0x0000820000047ab9 */ /* 0x000fe20000000a00 */
[----:B------:R-:W3:Y:S06]  /*0040*/  S2R R5, SR_CTAID.X ;  /* 0x0000000000057919 */ /* 0x000eec0000002500 */
[----:B------:R-:W4:Y:S01]  /*0050*/  LDC.64 R8, c[0x0][0x210] ;  /* 0x00008400ff087b82 */ /* 0x000f220000000a00 */
[----:B-1----:R-:W-:-:S02]  /*0060*/  SHF.L.U32 R0, R0, 0x2, RZ ;  /* 0x0000000200007819 */ /* 0x002fc400000006ff */
[----:B---3--:R-:W-:Y:S02]  /*0070*/  SHF.R.S32.HI R4, RZ, 0x15, R5 ;  /* 0x00000015ff047819 */ /* 0x008fe40000011405 */
[----:B------:R-:W-:Y:S02]  /*0080*/  LOP3.LUT R0, R0, 0x1fc, RZ, 0xc0, !PT ;  /* 0x000001fc00007812 */ /* 0x000fe400078ec0ff */
[----:B------:R-:W-:Y:S02]  /*0090*/  SGXT R4, R4, 0x1 ;  /* 0x000000010404781a */ /* 0x000fe40000000200 */
[----:B------:R-:W-:-:S04]  /*00a0*/  LEA R5, R5, R0, 0xa ;  /* 0x0000000005057211 */ /* 0x000fc800078e50ff */
[----:B------:R-:W-:Y:S01]  /*00b0*/  LEA.HI R4, R4, R5, RZ, 0xc ;  /* 0x0000000504047211 */ /* 0x000fe200078f60ff */
[----:B----4-:R-:W-:-:S04]  /*00c0*/  IMAD.WIDE R8, R5, 0x4, R8 ;  /* 0x0000000405087825 */ /* 0x010fc800078e0208 */
[----:B------:R-:W-:Y:S01]  /*00d0*/  VIADD R0, R4, 0x200 ;  /* 0x0000020004007836 */ /* 0x000fe20000000000 */
[----:B------:R-:W-:-:S04]  /*00e0*/  SHF.R.S32.HI R4, RZ, 0xc, R4 ;  /* 0x0000000cff047819 */ /* 0x000fc80000011404 */
[----:B------:R-:W-:Y:S02]  /*00f0*/  SHF.R.S32.HI R0, RZ, 0xc, R0 ;  /* 0x0000000cff007819 */ /* 0x000fe40000011400 */
[----:B------:R-:W-:Y:S02]  /*0100*/  LEA.HI R6, R4, R4, RZ, 0x6 ;  /* 0x0000000404067211 */ /* 0x000fe400078f30ff */
[----:B------:R-:W-:Y:S02]  /*0110*/  LEA.HI R10, R0, R0, RZ, 0x6 ;  /* 0x00000000000a7211 */ /* 0x000fe400078f30ff */
[----:B------:R-:W-:Y:S02]  /*0120*/  LOP3.LUT R7, R6, 0xffffffc0, RZ, 0xc0, !PT ;  /* 0xffffffc006077812 */ /* 0x000fe400078ec0ff */
[----:B------:R-:W-:Y:S02]  /*0130*/  LOP3.LUT R11, R10, 0xffffffc0, RZ, 0xc0, !PT ;  /* 0xffffffc00a0b7812 */ /* 0x000fe400078ec0ff */
[----:B------:R-:W-:-:S03]  /*0140*/  IADD3 R7, R4, -R7, RZ ;  /* 0x8000000704077210 */ /* 0x000fc60007ffe0ff */
[----:B------:R-:W-:Y:S02]  /*0150*/  IMAD.IADD R13, R0, 0x1, -R11 ;  /* 0x00000001000d7824 */ /* 0x000fe400078e0a0b */
[--C-:B--2---:R-:W-:Y:S02]  /*0160*/  IMAD.WIDE R10, R7, 0x4, R2.reuse ;  /* 0x00000004070a7825 */ /* 0x104fe400078e0202 */
[----:B------:R-:W2:Y:S02]  /*0170*/  LDG.E.128 R4, desc[UR4][R8.64] ;  /* 0x0000000408047981 */ /* 0x000ea4000c1e1d00 */
[----:B------:R-:W-:Y:S02]  /*0180*/  IMAD.WIDE R2, R13, 0x4, R2 ;  /* 0x000000040d027825 */ /* 0x000fe400078e0202 */
[----:B------:R-:W2:Y:S04]  /*0190*/  LDG.E.EL R10, desc[UR4][R10.64] ;  /* 0x000000040a0a7981 */ /* 0x000ea8000c2e1900 */
[----:B------:R-:W3:Y:S04]  /*01a0*/  LDG.E.EL R2, desc[UR4][R2.64] ;  /* 0x0000000402027981 */ /* 0x000ee8000c2e1900 */
[----:B------:R-:W3:Y:S01]  /*01b0*/  LDG.E.128 R12, desc[UR4][R8.64+0x800] ;  /* 0x00080004080c7981 */ /* 0x000ee2000c1e1d00 */
[--C-:B--2---:R-:W-:Y:S01]  /*01c0*/  FADD R4, R4, R10.reuse ;  /* 0x0000000a04047221 */ /* 0x104fe20000000000 */
[--C-:B------:R-:W-:Y:S01]  /*01d0*/  FADD R5, R5, R10.reuse ;  /* 0x0000000a05057221 */ /* 0x100fe20000000000 */
[--C-:B------:R-:W-:Y:S01]  /*01e0*/  FADD R6, R6, R10.reuse ;  /* 0x0000000a06067221 */ /* 0x100fe20000000000 */
[----:B------:R-:W-:Y:S01]  /*01f0*/  FADD R7, R7, R10 ;  /* 0x0000000a07077221 */ /* 0x000fe20000000000 */
[--C-:B---3--:R-:W-:Y:S01]  /*0200*/  FADD R12, R12, R2.reuse ;  /* 0x000000020c0c7221 */ /* 0x108fe20000000000 */
[--C-:B------:R-:W-:Y:S01]  /*0210*/  FADD R13, R13, R2.reuse ;  /* 0x000000020d0d7221 */ /* 0x100fe20000000000 */
[--C-:B------:R-:W-:Y:S01]  /*0220*/  FADD R14, R14, R2.reuse ;  /* 0x000000020e0e7221 */ /* 0x100fe20000000000 */
[----:B------:R-:W-:Y:S01]  /*0230*/  FADD R15, R15, R2 ;  /* 0x000000020f0f7221 */ /* 0x000fe20000000000 */
[----:B------:R-:W-:Y:S04]  /*0240*/  STG.E.128 desc[UR4][R8.64], R4 ;  /* 0x0000000408007986 */ /* 0x000fe8000c101d04 */
[----:B------:R-:W-:Y:S01]  /*0250*/  STG.E.128 desc[UR4][R8.64+0x800], R12 ;  /* 0x0008000c08007986 */ /* 0x000fe2000c101d04 */
[----:B------:R-:W-:Y:S05]  /*0260*/  EXIT ;  /* 0x000000000000794d */ /* 0x000fea0003800000 */
.L_x_0:
[----:B------:R-:W-:-:S00]  /*0270*/  BRA `(.L_x_0) ;  /* 0xfffffffc00fc7947 */ /* 0x000fc0000383ffff */
[----:B------:R-:W-:-:S00]  /*0280*/  NOP ;  /* 0x0000000000007918 */ /* 0x000fc00000000000 */
[----:B------:R-:W-:-:S00]  /*0290*/  NOP ;  /* 0x0000000000007918 */ /* 0x000fc00000000000 */
[----:B------:R-:W-:-:S00]  /*02a0*/  NOP ;  /* 0x0000000000007918 */ /* 0x000fc00000000000 */
[----:B------:R-:W-:-:S00]  /*02b0*/  NOP ;  /* 0x0000000000007918 */ /* 0x000fc00000000000 */
[----:B------:R-:W-:-:S00]  /*02c0*/  NOP ;  /* 0x0000000000007918 */ /* 0x000fc00000000000 */
[----:B------:R-:W-:-:S00]  /*02d0*/  NOP ;  /* 0x0000000000007918 */ /* 0x000fc00000000000 */
[----:B------:R-:W-:-:S00]  /*02e0*/  NOP ;  /* 0x0000000000007918 */ /* 0x000fc00000000000 */
[----:B------:R-:W-:-:S00]  /*02f0*/  NOP ;  /* 0x0000000000007918 */ /* 0x000fc00000000000 */
.L_x_1:


//--------------------- .nv.constant0.triton_poi_fused_convolution_42 --------------------------
	.section	.nv.constant0.triton_poi_fused_convolution_42,"a",@progbits
	.sectionflags	@""
	.align	4
.nv.constant0.triton_poi_fused_convolution_42:
	.zero		548
